//
// Generated by NVIDIA NVVM Compiler
//
// Compiler Build ID: CL-36424714
// Cuda compilation tools, release 13.0, V13.0.88
// Based on NVVM 20.0.0
//

.version 9.0
.target sm_100
.address_size 64

	// .globl	_Z11assign_numsPii

.visible .entry _Z11assign_numsPii(
	.param .u64 .ptr .align 1 _Z11assign_numsPii_param_0,
	.param .u32 _Z11assign_numsPii_param_1
)
{
	.reg .pred 	%p<2>;
	.reg .b32 	%r<6>;
	.reg .b64 	%rd<5>;

	ld.param.u64 	%rd1, [_Z11assign_numsPii_param_0];
	ld.param.u32 	%r2, [_Z11assign_numsPii_param_1];
	mov.u32 	%r3, %ctaid.x;
	mov.u32 	%r4, %ntid.x;
	mov.u32 	%r5, %tid.x;
	mad.lo.s32 	%r1, %r3, %r4, %r5;
	setp.ge.s32 	%p1, %r1, %r2;
	@%p1 bra 	$L__BB0_2;
	cvta.to.global.u64 	%rd2, %rd1;
	mul.wide.s32 	%rd3, %r1, 4;
	add.s64 	%rd4, %rd2, %rd3;
	st.global.u32 	[%rd4], %r1;
$L__BB0_2:
	ret;

}


// ===== COMPILED SASS (sm_100) =====

	.target	sm_100

	.elftype	@"ET_EXEC"


//--------------------- .note.nv.tkinfo           --------------------------
	.section	.note.nv.tkinfo,"",@"SHT_NOTE"
	.sectionflags	@"SHF_NOTE_NV_TKINFO"
	.tkinfo
        /*0018*/ 	.word	0x00000002
        /*0030*/ 	.string	""
        /*0030*/ 	.string	"ptxas"
        /*0030*/ 	.string	"Cuda compilation tools, release 13.0, V13.0.88"
        /*0030*/ 	.string	"Build cuda_13.0.r13.0/compiler.36424714_0"
        /*0030*/ 	.string	"-arch sm_100 -m 64 "



//--------------------- .note.nv.cuinfo           --------------------------
	.section	.note.nv.cuinfo,"",@"SHT_NOTE"
	.sectionflags	@"SHF_NOTE_NV_CUINFO"
        /*0018*/ 	.short	0x0002
        /*001a*/ 	.short	0x0064
        /*001c*/ 	.short	0x0082
	.zero		2


//--------------------- .nv.info                  --------------------------
	.section	.nv.info,"",@"SHT_CUDA_INFO"
	.align	4


	//----- nvinfo : EIATTR_REGCOUNT
	.align		4
        /*0000*/ 	.byte	0x04, 0x2f
        /*0002*/ 	.short	(.L_1 - .L_0)
	.align		4
.L_0:
        /*0004*/ 	.word	index@(_Z11assign_numsPii)
        /*0008*/ 	.word	0x00000008


	//----- nvinfo : EIATTR_FRAME_SIZE
	.align		4
.L_1:
        /*000c*/ 	.byte	0x04, 0x11
        /*000e*/ 	.short	(.L_3 - .L_2)
	.align		4
.L_2:
        /*0010*/ 	.word	index@(_Z11assign_numsPii)
        /*0014*/ 	.word	0x00000000


	//----- nvinfo : EIATTR_MIN_STACK_SIZE
	.align		4
.L_3:
        /*0018*/ 	.byte	0x04, 0x12
        /*001a*/ 	.short	(.L_5 - .L_4)
	.align		4
.L_4:
        /*001c*/ 	.word	index@(_Z11assign_numsPii)
        /*0020*/ 	.word	0x00000000
.L_5:


//--------------------- .nv.compat                --------------------------
	.section	.nv.compat,"",@"SHT_CUDA_COMPAT_INFO"
	.align	4
        /*0000*/ 	.byte	0x02, 0x09, 0x00, 0x00, 0x02, 0x02, 0x01, 0x00, 0x02, 0x05, 0x05, 0x00, 0x03, 0x07, 0x01, 0x01
        /*0010*/ 	.byte	0x02, 0x03, 0x00, 0x00, 0x02, 0x06, 0x01, 0x00, 0x04, 0x0b, 0x08, 0x00, 0x09, 0x00, 0x00, 0x00
        /*0020*/ 	.byte	0x00, 0x00, 0x00, 0x00


//--------------------- .nv.info._Z11assign_numsPii --------------------------
	.section	.nv.info._Z11assign_numsPii,"",@"SHT_CUDA_INFO"
	.sectionflags	@""
	.align	4


	//----- nvinfo : EIATTR_CUDA_API_VERSION
	.align		4
        /*0000*/ 	.byte	0x04, 0x37
        /*0002*/ 	.short	(.L_7 - .L_6)
.L_6:
        /*0004*/ 	.word	0x00000082


	//----- nvinfo : EIATTR_KPARAM_INFO
	.align		4
.L_7:
        /*0008*/ 	.byte	0x04, 0x17
        /*000a*/ 	.short	(.L_9 - .L_8)
.L_8:
        /*000c*/ 	.word	0x00000000
        /*0010*/ 	.short	0x0001
        /*0012*/ 	.short	0x0008
        /*0014*/ 	.byte	0x00, 0xf0, 0x11, 0x00


	//----- nvinfo : EIATTR_KPARAM_INFO
	.align		4
.L_9:
        /*0018*/ 	.byte	0x04, 0x17
        /*001a*/ 	.short	(.L_11 - .L_10)
.L_10:
        /*001c*/ 	.word	0x00000000
        /*0020*/ 	.short	0x0000
        /*0022*/ 	.short	0x0000
        /*0024*/ 	.byte	0x00, 0xf5, 0x21, 0x00


	//----- nvinfo : EIATTR_SPARSE_MMA_MASK
	.align		4
.L_11:
        /*0028*/ 	.byte	0x03, 0x50
        /*002a*/ 	.short	0x0000


	//----- nvinfo : EIATTR_MAXREG_COUNT
	.align		4
        /*002c*/ 	.byte	0x03, 0x1b
        /*002e*/ 	.short	0x00ff


	//----- nvinfo : EIATTR_MERCURY_ISA_VERSION
	.align		4
        /*0030*/ 	.byte	0x03, 0x5f
        /*0032*/ 	.short	0x0101


	//----- nvinfo : EIATTR_VRC_CTA_INIT_COUNT
	.align		4
        /*0034*/ 	.byte	0x02, 0x4a
	.zero		1
	.zero		1


	//----- nvinfo : EIATTR_EXIT_INSTR_OFFSETS
	.align		4
        /*0038*/ 	.byte	0x04, 0x1c
        /*003a*/ 	.short	(.L_13 - .L_12)


	//   ....[0]....
.L_12:
        /*003c*/ 	.word	0x00000070


	//   ....[1]....
        /*0040*/ 	.word	0x000000c0


	//----- nvinfo : EIATTR_CBANK_PARAM_SIZE
	.align		4
.L_13:
        /*0044*/ 	.byte	0x03, 0x19
        /*0046*/ 	.short	0x000c


	//----- nvinfo : EIATTR_PARAM_CBANK
	.align		4
        /*0048*/ 	.byte	0x04, 0x0a
        /*004a*/ 	.short	(.L_15 - .L_14)
	.align		4
.L_14:
        /*004c*/ 	.word	index@(.nv.constant0._Z11assign_numsPii)
        /*0050*/ 	.short	0x0380
        /*0052*/ 	.short	0x000c


	//----- nvinfo : EIATTR_SW_WAR
	.align		4
.L_15:
        /*0054*/ 	.byte	0x04, 0x36
        /*0056*/ 	.short	(.L_17 - .L_16)
.L_16:
        /*0058*/ 	.word	0x00000008
.L_17:


//--------------------- .nv.callgraph             --------------------------
	.section	.nv.callgraph,"",@"SHT_CUDA_CALLGRAPH"
	.align	4
	.sectionentsize	8
	.align		4
        /*0000*/ 	.word	0x00000000
	.align		4
        /*0004*/ 	.word	0xffffffff
	.align		4
        /*0008*/ 	.word	0x00000000
	.align		4
        /*000c*/ 	.word	0xfffffffe
	.align		4
        /*0010*/ 	.word	0x00000000
	.align		4
        /*0014*/ 	.word	0xfffffffd
	.align		4
        /*0018*/ 	.word	0x00000000
	.align		4
        /*001c*/ 	.word	0xfffffffc


//--------------------- .text._Z11assign_numsPii  --------------------------
	.section	.text._Z11assign_numsPii,"ax",@progbits
	.align	128
        .global         _Z11assign_numsPii
        .type           _Z11assign_numsPii,@function
        .size           _Z11assign_numsPii,(.L_x_1 - _Z11assign_numsPii)
        .other          _Z11assign_numsPii,@"STO_CUDA_ENTRY STV_DEFAULT"
_Z11assign_numsPii:
.text._Z11assign_numsPii:
[----:B------:R-:W-:Y:S01]  /*0000*/  LDC R1, c[0x0][0x37c] ;  /* 0x0000df00ff017b82 */ /* 0x000fe20000000800 */
[----:B------:R-:W0:Y:S07]  /*0010*/  S2R R0, SR_TID.X ;  /* 0x0000000000007919 */ /* 0x000e2e0000002100 */
[----:B------:R-:W0:Y:S01]  /*0020*/  S2UR UR4, SR_CTAID.X ;  /* 0x00000000000479c3 */ /* 0x000e220000002500 */
[----:B------:R-:W1:Y:S07]  /*0030*/  LDCU UR5, c[0x0][0x388] ;  /* 0x00007100ff0577ac */ /* 0x000e6e0008000800 */
[----:B------:R-:W0:Y:S02]  /*0040*/  LDC R5, c[0x0][0x360] ;  /* 0x0000d800ff057b82 */ /* 0x000e240000000800 */
[----:B0-----:R-:W-:-:S05]  /*0050*/  IMAD R5, R5, UR4, R0 ;  /* 0x0000000405057c24 */ /* 0x001fca000f8e0200 */
[----:B-1----:R-:W-:-:S13]  /*0060*/  ISETP.GE.AND P0, PT, R5, UR5, PT ;  /* 0x0000000505007c0c */ /* 0x002fda000bf06270 */
[----:B------:R-:W-:Y:S05]  /*0070*/  @P0 EXIT ;  /* 0x000000000000094d */ /* 0x000fea0003800000 */
[----:B------:R-:W0:Y:S01]  /*0080*/  LDC.64 R2, c[0x0][0x380] ;  /* 0x0000e000ff027b82 */ /* 0x000e220000000a00 */
[----:B------:R-:W1:Y:S01]  /*0090*/  LDCU.64 UR4, c[0x0][0x358] ;  /* 0x00006b00ff0477ac */ /* 0x000e620008000a00 */
[----:B0-----:R-:W-:-:S05]  /*00a0*/  IMAD.WIDE R2, R5, 0x4, R2 ;  /* 0x0000000405027825 */ /* 0x001fca00078e0202 */
[----:B-1----:R-:W-:Y:S01]  /*00b0*/  STG.E desc[UR4][R2.64], R5 ;  /* 0x0000000502007986 */ /* 0x002fe2000c101904 */
[----:B------:R-:W-:Y:S05]  /*00c0*/  EXIT ;  /* 0x000000000000794d */ /* 0x000fea0003800000 */
.L_x_0:
[----:B------:R-:W-:-:S00]  /*00d0*/  BRA `(.L_x_0) ;  /* 0xfffffffc00fc7947 */ /* 0x000fc0000383ffff */
[----:B------:R-:W-:-:S00]  /*00e0*/  NOP ;  /* 0x0000000000007918 */ /* 0x000fc00000000000 */
        /* <DEDUP_REMOVED lines=9> */
.L_x_1:


//--------------------- .nv.shared.reserved.0     --------------------------
	.section	.nv.shared.reserved.0,"aw",@nobits
	.weak		__nv_reservedSMEM_offset_0_alias
	.size		__nv_reservedSMEM_offset_0_alias, 0, 64
	.other		__nv_reservedSMEM_offset_0_alias,@"STO_CUDA_RESERVED_SHARED STV_DEFAULT"
__nv_reservedSMEM_offset_0_alias:
	.zero		0
	.zero		64


//--------------------- .nv.constant0._Z11assign_numsPii --------------------------
	.section	.nv.constant0._Z11assign_numsPii,"a",@progbits
	.sectionflags	@""
	.align	4
.nv.constant0._Z11assign_numsPii:
	.zero		908


//--------------------- SYMBOLS --------------------------

	.type		.nv.reservedSmem.offset0,@object
	.size		.nv.reservedSmem.offset0,0x4
